//
// Generated by NVIDIA NVVM Compiler
//
// Compiler Build ID: CL-36424714
// Cuda compilation tools, release 13.0, V13.0.88
// Based on NVVM 20.0.0
//

.version 9.0
.target sm_100
.address_size 64

	// .globl	_Z12minMaxKernelPKiPiS1_

.visible .entry _Z12minMaxKernelPKiPiS1_(
	.param .u64 .ptr .align 1 _Z12minMaxKernelPKiPiS1__param_0,
	.param .u64 .ptr .align 1 _Z12minMaxKernelPKiPiS1__param_1,
	.param .u64 .ptr .align 1 _Z12minMaxKernelPKiPiS1__param_2
)
{
	.reg .pred 	%p<3>;
	.reg .b32 	%r<8>;
	.reg .b64 	%rd<9>;

	ld.param.u64 	%rd4, [_Z12minMaxKernelPKiPiS1__param_0];
	ld.param.u64 	%rd5, [_Z12minMaxKernelPKiPiS1__param_1];
	ld.param.u64 	%rd6, [_Z12minMaxKernelPKiPiS1__param_2];
	cvta.to.global.u64 	%rd1, %rd5;
	cvta.to.global.u64 	%rd7, %rd4;
	cvta.to.global.u64 	%rd2, %rd6;
	mov.u32 	%r4, %tid.x;
	ld.global.u32 	%r5, [%rd2];
	mul.wide.u32 	%rd8, %r4, 4;
	add.s64 	%rd3, %rd7, %rd8;
	ld.global.u32 	%r7, [%rd3];
	setp.ge.s32 	%p1, %r5, %r7;
	@%p1 bra 	$L__BB0_2;
	st.global.u32 	[%rd2], %r7;
	ld.global.u32 	%r7, [%rd3];
$L__BB0_2:
	ld.global.u32 	%r6, [%rd1];
	setp.le.s32 	%p2, %r6, %r7;
	@%p2 bra 	$L__BB0_4;
	st.global.u32 	[%rd1], %r7;
$L__BB0_4:
	ret;

}


// ===== COMPILED SASS (sm_100) =====

	.target	sm_100

	.elftype	@"ET_EXEC"


//--------------------- .note.nv.tkinfo           --------------------------
	.section	.note.nv.tkinfo,"",@"SHT_NOTE"
	.sectionflags	@"SHF_NOTE_NV_TKINFO"
	.tkinfo
        /*0018*/ 	.word	0x00000002
        /*0030*/ 	.string	""
        /*0030*/ 	.string	"ptxas"
        /*0030*/ 	.string	"Cuda compilation tools, release 13.0, V13.0.88"
        /*0030*/ 	.string	"Build cuda_13.0.r13.0/compiler.36424714_0"
        /*0030*/ 	.string	"-arch sm_100 -m 64 "



//--------------------- .note.nv.cuinfo           --------------------------
	.section	.note.nv.cuinfo,"",@"SHT_NOTE"
	.sectionflags	@"SHF_NOTE_NV_CUINFO"
        /*0018*/ 	.short	0x0002
        /*001a*/ 	.short	0x0064
        /*001c*/ 	.short	0x0082
	.zero		2


//--------------------- .nv.info                  --------------------------
	.section	.nv.info,"",@"SHT_CUDA_INFO"
	.align	4


	//----- nvinfo : EIATTR_REGCOUNT
	.align		4
        /*0000*/ 	.byte	0x04, 0x2f
        /*0002*/ 	.short	(.L_1 - .L_0)
	.align		4
.L_0:
        /*0004*/ 	.word	index@(_Z12minMaxKernelPKiPiS1_)
        /*0008*/ 	.word	0x0000000c


	//----- nvinfo : EIATTR_FRAME_SIZE
	.align		4
.L_1:
        /*000c*/ 	.byte	0x04, 0x11
        /*000e*/ 	.short	(.L_3 - .L_2)
	.align		4
.L_2:
        /*0010*/ 	.word	index@(_Z12minMaxKernelPKiPiS1_)
        /*0014*/ 	.word	0x00000000


	//----- nvinfo : EIATTR_MIN_STACK_SIZE
	.align		4
.L_3:
        /*0018*/ 	.byte	0x04, 0x12
        /*001a*/ 	.short	(.L_5 - .L_4)
	.align		4
.L_4:
        /*001c*/ 	.word	index@(_Z12minMaxKernelPKiPiS1_)
        /*0020*/ 	.word	0x00000000
.L_5:


//--------------------- .nv.compat                --------------------------
	.section	.nv.compat,"",@"SHT_CUDA_COMPAT_INFO"
	.align	4
        /*0000*/ 	.byte	0x02, 0x09, 0x00, 0x00, 0x02, 0x02, 0x01, 0x00, 0x02, 0x05, 0x05, 0x00, 0x03, 0x07, 0x01, 0x01
        /*0010*/ 	.byte	0x02, 0x03, 0x00, 0x00, 0x02, 0x06, 0x01, 0x00, 0x04, 0x0b, 0x08, 0x00, 0x09, 0x00, 0x00, 0x00
        /*0020*/ 	.byte	0x00, 0x00, 0x00, 0x00


//--------------------- .nv.info._Z12minMaxKernelPKiPiS1_ --------------------------
	.section	.nv.info._Z12minMaxKernelPKiPiS1_,"",@"SHT_CUDA_INFO"
	.sectionflags	@""
	.align	4


	//----- nvinfo : EIATTR_CUDA_API_VERSION
	.align		4
        /*0000*/ 	.byte	0x04, 0x37
        /*0002*/ 	.short	(.L_7 - .L_6)
.L_6:
        /*0004*/ 	.word	0x00000082


	//----- nvinfo : EIATTR_KPARAM_INFO
	.align		4
.L_7:
        /*0008*/ 	.byte	0x04, 0x17
        /*000a*/ 	.short	(.L_9 - .L_8)
.L_8:
        /*000c*/ 	.word	0x00000000
        /*0010*/ 	.short	0x0002
        /*0012*/ 	.short	0x0010
        /*0014*/ 	.byte	0x00, 0xf5, 0x21, 0x00


	//----- nvinfo : EIATTR_KPARAM_INFO
	.align		4
.L_9:
        /*0018*/ 	.byte	0x04, 0x17
        /*001a*/ 	.short	(.L_11 - .L_10)
.L_10:
        /*001c*/ 	.word	0x00000000
        /*0020*/ 	.short	0x0001
        /*0022*/ 	.short	0x0008
        /*0024*/ 	.byte	0x00, 0xf5, 0x21, 0x00


	//----- nvinfo : EIATTR_KPARAM_INFO
	.align		4
.L_11:
        /*0028*/ 	.byte	0x04, 0x17
        /*002a*/ 	.short	(.L_13 - .L_12)
.L_12:
        /*002c*/ 	.word	0x00000000
        /*0030*/ 	.short	0x0000
        /*0032*/ 	.short	0x0000
        /*0034*/ 	.byte	0x00, 0xf5, 0x21, 0x00


	//----- nvinfo : EIATTR_SPARSE_MMA_MASK
	.align		4
.L_13:
        /*0038*/ 	.byte	0x03, 0x50
        /*003a*/ 	.short	0x0000


	//----- nvinfo : EIATTR_MAXREG_COUNT
	.align		4
        /*003c*/ 	.byte	0x03, 0x1b
        /*003e*/ 	.short	0x00ff


	//----- nvinfo : EIATTR_MERCURY_ISA_VERSION
	.align		4
        /*0040*/ 	.byte	0x03, 0x5f
        /*0042*/ 	.short	0x0101


	//----- nvinfo : EIATTR_VRC_CTA_INIT_COUNT
	.align		4
        /*0044*/ 	.byte	0x02, 0x4a
	.zero		1
	.zero		1


	//----- nvinfo : EIATTR_EXIT_INSTR_OFFSETS
	.align		4
        /*0048*/ 	.byte	0x04, 0x1c
        /*004a*/ 	.short	(.L_15 - .L_14)


	//   ....[0]....
.L_14:
        /*004c*/ 	.word	0x000000e0


	//   ....[1]....
        /*0050*/ 	.word	0x00000100


	//----- nvinfo : EIATTR_CBANK_PARAM_SIZE
	.align		4
.L_15:
        /*0054*/ 	.byte	0x03, 0x19
        /*0056*/ 	.short	0x0018


	//----- nvinfo : EIATTR_PARAM_CBANK
	.align		4
        /*0058*/ 	.byte	0x04, 0x0a
        /*005a*/ 	.short	(.L_17 - .L_16)
	.align		4
.L_16:
        /*005c*/ 	.word	index@(.nv.constant0._Z12minMaxKernelPKiPiS1_)
        /*0060*/ 	.short	0x0380
        /*0062*/ 	.short	0x0018


	//----- nvinfo : EIATTR_SW_WAR
	.align		4
.L_17:
        /*0064*/ 	.byte	0x04, 0x36
        /*0066*/ 	.short	(.L_19 - .L_18)
.L_18:
        /*0068*/ 	.word	0x00000008
.L_19:


//--------------------- .nv.callgraph             --------------------------
	.section	.nv.callgraph,"",@"SHT_CUDA_CALLGRAPH"
	.align	4
	.sectionentsize	8
	.align		4
        /*0000*/ 	.word	0x00000000
	.align		4
        /*0004*/ 	.word	0xffffffff
	.align		4
        /*0008*/ 	.word	0x00000000
	.align		4
        /*000c*/ 	.word	0xfffffffe
	.align		4
        /*0010*/ 	.word	0x00000000
	.align		4
        /*0014*/ 	.word	0xfffffffd
	.align		4
        /*0018*/ 	.word	0x00000000
	.align		4
        /*001c*/ 	.word	0xfffffffc


//--------------------- .text._Z12minMaxKernelPKiPiS1_ --------------------------
	.section	.text._Z12minMaxKernelPKiPiS1_,"ax",@progbits
	.align	128
        .global         _Z12minMaxKernelPKiPiS1_
        .type           _Z12minMaxKernelPKiPiS1_,@function
        .size           _Z12minMaxKernelPKiPiS1_,(.L_x_1 - _Z12minMaxKernelPKiPiS1_)
        .other          _Z12minMaxKernelPKiPiS1_,@"STO_CUDA_ENTRY STV_DEFAULT"
_Z12minMaxKernelPKiPiS1_:
.text._Z12minMaxKernelPKiPiS1_:
[----:B------:R-:W-:Y:S01]  /*0000*/  LDC R1, c[0x0][0x37c] ;  /* 0x0000df00ff017b82 */ /* 0x000fe20000000800 */
[----:B------:R-:W0:Y:S07]  /*0010*/  S2R R7, SR_TID.X ;  /* 0x0000000000077919 */ /* 0x000e2e0000002100 */
[----:B------:R-:W0:Y:S01]  /*0020*/  LDC.64 R4, c[0x0][0x380] ;  /* 0x0000e000ff047b82 */ /* 0x000e220000000a00 */
[----:B------:R-:W1:Y:S07]  /*0030*/  LDCU.64 UR4, c[0x0][0x358] ;  /* 0x00006b00ff0477ac */ /* 0x000e6e0008000a00 */
[----:B------:R-:W1:Y:S01]  /*0040*/  LDC.64 R2, c[0x0][0x390] ;  /* 0x0000e400ff027b82 */ /* 0x000e620000000a00 */
[----:B0-----:R-:W-:Y:S01]  /*0050*/  IMAD.WIDE.U32 R4, R7, 0x4, R4 ;  /* 0x0000000407047825 */ /* 0x001fe200078e0004 */
[----:B-1----:R-:W2:Y:S04]  /*0060*/  LDG.E R0, desc[UR4][R2.64] ;  /* 0x0000000402007981 */ /* 0x002ea8000c1e1900 */
[----:B------:R-:W2:Y:S02]  /*0070*/  LDG.E R9, desc[UR4][R4.64] ;  /* 0x0000000404097981 */ /* 0x000ea4000c1e1900 */
[----:B------:R-:W0:Y:S01]  /*0080*/  LDC.64 R6, c[0x0][0x388] ;  /* 0x0000e200ff067b82 */ /* 0x000e220000000a00 */
[----:B--2---:R-:W-:-:S13]  /*0090*/  ISETP.GE.AND P0, PT, R0, R9, PT ;  /* 0x000000090000720c */ /* 0x004fda0003f06270 */
[----:B------:R1:W-:Y:S04]  /*00a0*/  @!P0 STG.E desc[UR4][R2.64], R9 ;  /* 0x0000000902008986 */ /* 0x0003e8000c101904 */
[----:B0-----:R-:W2:Y:S04]  /*00b0*/  LDG.E R0, desc[UR4][R6.64] ;  /* 0x0000000406007981 */ /* 0x001ea8000c1e1900 */
[----:B-1----:R-:W2:Y:S02]  /*00c0*/  @!P0 LDG.E R9, desc[UR4][R4.64] ;  /* 0x0000000404098981 */ /* 0x002ea4000c1e1900 */
[----:B--2---:R-:W-:-:S13]  /*00d0*/  ISETP.GT.AND P0, PT, R0, R9, PT ;  /* 0x000000090000720c */ /* 0x004fda0003f04270 */
[----:B------:R-:W-:Y:S05]  /*00e0*/  @!P0 EXIT ;  /* 0x000000000000894d */ /* 0x000fea0003800000 */
[----:B------:R-:W-:Y:S01]  /*00f0*/  STG.E desc[UR4][R6.64], R9 ;  /* 0x0000000906007986 */ /* 0x000fe2000c101904 */
[----:B------:R-:W-:Y:S05]  /*0100*/  EXIT ;  /* 0x000000000000794d */ /* 0x000fea0003800000 */
.L_x_0:
[----:B------:R-:W-:-:S00]  /*0110*/  BRA `(.L_x_0) ;  /* 0xfffffffc00fc7947 */ /* 0x000fc0000383ffff */
[----:B------:R-:W-:-:S00]  /*0120*/  NOP ;  /* 0x0000000000007918 */ /* 0x000fc00000000000 */
        /* <DEDUP_REMOVED lines=13> */
.L_x_1:


//--------------------- .nv.shared.reserved.0     --------------------------
	.section	.nv.shared.reserved.0,"aw",@nobits
	.weak		__nv_reservedSMEM_offset_0_alias
	.size		__nv_reservedSMEM_offset_0_alias, 0, 64
	.other		__nv_reservedSMEM_offset_0_alias,@"STO_CUDA_RESERVED_SHARED STV_DEFAULT"
__nv_reservedSMEM_offset_0_alias:
	.zero		0
	.zero		64


//--------------------- .nv.constant0._Z12minMaxKernelPKiPiS1_ --------------------------
	.section	.nv.constant0._Z12minMaxKernelPKiPiS1_,"a",@progbits
	.sectionflags	@""
	.align	4
.nv.constant0._Z12minMaxKernelPKiPiS1_:
	.zero		920


//--------------------- SYMBOLS --------------------------

	.type		.nv.reservedSmem.offset0,@object
	.size		.nv.reservedSmem.offset0,0x4
